	.headerflags	@"EF_CUDA_TEXMODE_UNIFIED EF_CUDA_64BIT_ADDRESS EF_CUDA_ACCELERATORS EF_CUDA_SM90 EF_CUDA_VIRTUAL_SM(EF_CUDA_SM90)"
	.elftype	@"ET_EXEC"


//--------------------- .nv.info                  --------------------------
	.section	.nv.info,"",@"SHT_CUDA_INFO"
	.align	4


	//----- nvinfo : EIATTR_REGCOUNT
	.align		4
        /*0000*/ 	.byte	0x04, 0x2f
        /*0002*/ 	.short	(.L_3 - .L_2)
	.align		4
.L_2:
        /*0004*/ 	.word	index@(triton_poi_fused__native_batch_norm_legit_no_training_add_div_hardtanh_mul_0)
        /*0008*/ 	.word	0x00000012


	//----- nvinfo : EIATTR_MIN_STACK_SIZE
	.align		4
.L_3:
        /*000c*/ 	.byte	0x04, 0x12
        /*000e*/ 	.short	(.L_5 - .L_4)
	.align		4
.L_4:
        /*0010*/ 	.word	index@(triton_poi_fused__native_batch_norm_legit_no_training_add_div_hardtanh_mul_0)
        /*0014*/ 	.word	0x00000000


	//----- nvinfo : EIATTR_FRAME_SIZE
	.align		4
.L_5:
        /*0018*/ 	.byte	0x04, 0x11
        /*001a*/ 	.short	(.L_7 - .L_6)
	.align		4
.L_6:
        /*001c*/ 	.word	index@(triton_poi_fused__native_batch_norm_legit_no_training_add_div_hardtanh_mul_0)
        /*0020*/ 	.word	0x00000000


	//----- nvinfo : EIATTR_MIN_STACK_SIZE
	.align		4
.L_7:
        /*0024*/ 	.byte	0x04, 0x12
        /*0026*/ 	.short	(.L_9 - .L_8)
	.align		4
.L_8:
        /*0028*/ 	.word	index@(triton_poi_fused__native_batch_norm_legit_no_training_add_div_hardtanh_mul_0)
        /*002c*/ 	.word	0x00000000
.L_9:


//--------------------- .nv.info.triton_poi_fused__native_batch_norm_legit_no_training_add_div_hardtanh_mul_0 --------------------------
	.section	.nv.info.triton_poi_fused__native_batch_norm_legit_no_training_add_div_hardtanh_mul_0,"",@"SHT_CUDA_INFO"
	.sectionflags	@""
	.align	4


	//----- nvinfo : EIATTR_CUDA_API_VERSION
	.align		4
        /*0000*/ 	.byte	0x04, 0x37
        /*0002*/ 	.short	(.L_11 - .L_10)
.L_10:
        /*0004*/ 	.word	0x0000007c


	//----- nvinfo : EIATTR_KPARAM_INFO
	.align		4
.L_11:
        /*0008*/ 	.byte	0x04, 0x17
        /*000a*/ 	.short	(.L_13 - .L_12)
.L_12:
        /*000c*/ 	.word	0x00000000
        /*0010*/ 	.short	0x0006
        /*0012*/ 	.short	0x0030
        /*0014*/ 	.byte	0x00, 0xf0, 0x11, 0x00


	//----- nvinfo : EIATTR_KPARAM_INFO
	.align		4
.L_13:
        /*0018*/ 	.byte	0x04, 0x17
        /*001a*/ 	.short	(.L_15 - .L_14)
.L_14:
        /*001c*/ 	.word	0x00000000
        /*0020*/ 	.short	0x0005
        /*0022*/ 	.short	0x0028
        /*0024*/ 	.byte	0x00, 0xf4, 0x21, 0x00


	//----- nvinfo : EIATTR_KPARAM_INFO
	.align		4
.L_15:
        /*0028*/ 	.byte	0x04, 0x17
        /*002a*/ 	.short	(.L_17 - .L_16)
.L_16:
        /*002c*/ 	.word	0x00000000
        /*0030*/ 	.short	0x0004
        /*0032*/ 	.short	0x0020
        /*0034*/ 	.byte	0x00, 0xf4, 0x21, 0x00


	//----- nvinfo : EIATTR_KPARAM_INFO
	.align		4
.L_17:
        /*0038*/ 	.byte	0x04, 0x17
        /*003a*/ 	.short	(.L_19 - .L_18)
.L_18:
        /*003c*/ 	.word	0x00000000
        /*0040*/ 	.short	0x0003
        /*0042*/ 	.short	0x0018
        /*0044*/ 	.byte	0x00, 0xf4, 0x21, 0x00


	//----- nvinfo : EIATTR_KPARAM_INFO
	.align		4
.L_19:
        /*0048*/ 	.byte	0x04, 0x17
        /*004a*/ 	.short	(.L_21 - .L_20)
.L_20:
        /*004c*/ 	.word	0x00000000
        /*0050*/ 	.short	0x0002
        /*0052*/ 	.short	0x0010
        /*0054*/ 	.byte	0x00, 0xf4, 0x21, 0x00


	//----- nvinfo : EIATTR_KPARAM_INFO
	.align		4
.L_21:
        /*0058*/ 	.byte	0x04, 0x17
        /*005a*/ 	.short	(.L_23 - .L_22)
.L_22:
        /*005c*/ 	.word	0x00000000
        /*0060*/ 	.short	0x0001
        /*0062*/ 	.short	0x0008
        /*0064*/ 	.byte	0x00, 0xf4, 0x21, 0x00


	//----- nvinfo : EIATTR_KPARAM_INFO
	.align		4
.L_23:
        /*0068*/ 	.byte	0x04, 0x17
        /*006a*/ 	.short	(.L_25 - .L_24)
.L_24:
        /*006c*/ 	.word	0x00000000
        /*0070*/ 	.short	0x0000
        /*0072*/ 	.short	0x0000
        /*0074*/ 	.byte	0x00, 0xf4, 0x21, 0x00


	//----- nvinfo : EIATTR_SPARSE_MMA_MASK
	.align		4
.L_25:
        /*0078*/ 	.byte	0x03, 0x50
        /*007a*/ 	.short	0x0000


	//----- nvinfo : EIATTR_MAXREG_COUNT
	.align		4
        /*007c*/ 	.byte	0x03, 0x1b
        /*007e*/ 	.short	0x00ff


	//----- nvinfo : EIATTR_EXIT_INSTR_OFFSETS
	.align		4
        /*0080*/ 	.byte	0x04, 0x1c
        /*0082*/ 	.short	(.L_27 - .L_26)


	//   ....[0]....
.L_26:
        /*0084*/ 	.word	0x00000380


	//   ....[1]....
        /*0088*/ 	.word	0x000003b0


	//----- nvinfo : EIATTR_REQNTID
	.align		4
.L_27:
        /*008c*/ 	.byte	0x04, 0x10
        /*008e*/ 	.short	(.L_29 - .L_28)
.L_28:
        /*0090*/ 	.word	0x00000080
        /*0094*/ 	.word	0x00000001
        /*0098*/ 	.word	0x00000001


	//----- nvinfo : EIATTR_CBANK_PARAM_SIZE
	.align		4
.L_29:
        /*009c*/ 	.byte	0x03, 0x19
        /*009e*/ 	.short	0x0034


	//----- nvinfo : EIATTR_PARAM_CBANK
	.align		4
        /*00a0*/ 	.byte	0x04, 0x0a
        /*00a2*/ 	.short	(.L_31 - .L_30)
	.align		4
.L_30:
        /*00a4*/ 	.word	index@(.nv.constant0.triton_poi_fused__native_batch_norm_legit_no_training_add_div_hardtanh_mul_0)
        /*00a8*/ 	.short	0x0210
        /*00aa*/ 	.short	0x0034


	//----- nvinfo : EIATTR_SW_WAR
	.align		4
.L_31:
        /*00ac*/ 	.byte	0x04, 0x36
        /*00ae*/ 	.short	(.L_33 - .L_32)
.L_32:
        /*00b0*/ 	.word	0x00000008
.L_33:


//--------------------- .nv.callgraph             --------------------------
	.section	.nv.callgraph,"",@"SHT_CUDA_CALLGRAPH"
	.align	4
	.sectionentsize	8
	.align		4
        /*0000*/ 	.word	0x00000000
	.align		4
        /*0004*/ 	.word	0xffffffff
	.align		4
        /*0008*/ 	.word	0x00000000
	.align		4
        /*000c*/ 	.word	0xfffffffe
	.align		4
        /*0010*/ 	.word	0x00000000
	.align		4
        /*0014*/ 	.word	0xfffffffd
	.align		4
        /*0018*/ 	.word	0x00000000
	.align		4
        /*001c*/ 	.word	0xfffffffc


//--------------------- .nv.constant4             --------------------------
	.section	.nv.constant4,"a",@progbits
	.align	8
	.align		8
.nv.constant4:
        /*0000*/ 	.dword	_$_str
	.align		8
        /*0008*/ 	.dword	_$_str_$_2


//--------------------- .text.triton_poi_fused__native_batch_norm_legit_no_training_add_div_hardtanh_mul_0 --------------------------
	.section	.text.triton_poi_fused__native_batch_norm_legit_no_training_add_div_hardtanh_mul_0,"ax",@progbits
	.align	128
        .global         triton_poi_fused__native_batch_norm_legit_no_training_add_div_hardtanh_mul_0
        .type           triton_poi_fused__native_batch_norm_legit_no_training_add_div_hardtanh_mul_0,@function
        .size           triton_poi_fused__native_batch_norm_legit_no_training_add_div_hardtanh_mul_0,(.L_x_1 - triton_poi_fused__native_batch_norm_legit_no_training_add_div_hardtanh_mul_0)
        .other          triton_poi_fused__native_batch_norm_legit_no_training_add_div_hardtanh_mul_0,@"STO_CUDA_ENTRY STV_DEFAULT"
triton_poi_fused__native_batch_norm_legit_no_training_add_div_hardtanh_mul_0:
.text.triton_poi_fused__native_batch_norm_legit_no_training_add_div_hardtanh_mul_0:
[----:B------:R-:W0:Y:S02]  /*0000*/  LDC R1, c[0x0][0x28] ;  /* 0x00000a00ff017b82 */ /* 0x000e240000000800 */
[----:B------:R-:W1:Y:S01]  /*0010*/  S2R R0, SR_TID.X ;  /* 0x0000000000007919 */ /* 0x000e620000002100 */
[----:B------:R-:W2:Y:S01]  /*0020*/  LDC.64 R6, c[0x0][0x228] ;  /* 0x00008a00ff067b82 */ /* 0x000ea20000000a00 */
[----:B------:R-:W-:Y:S01]  /*0030*/  CS2R R14, SRZ ;  /* 0x00000000000e7805 */ /* 0x000fe2000001ff00 */
[----:B------:R-:W-:Y:S01]  /*0040*/  ULDC.64 UR4, c[0x0][0x208] ;  /* 0x0000820000047ab9 */ /* 0x000fe20000000a00 */
[----:B------:R-:W3:Y:S05]  /*0050*/  S2R R3, SR_CTAID.X ;  /* 0x0000000000037919 */ /* 0x000eea0000002500 */
[----:B------:R-:W4:Y:S08]  /*0060*/  LDC.64 R8, c[0x0][0x230] ;  /* 0x00008c00ff087b82 */ /* 0x000f300000000a00 */
[----:B------:R-:W5:Y:S01]  /*0070*/  LDC.64 R10, c[0x0][0x238] ;  /* 0x00008e00ff0a7b82 */ /* 0x000f620000000a00 */
[----:B-1----:R-:W-:-:S02]  /*0080*/  LOP3.LUT R0, R0, 0x7f, RZ, 0xc0, !PT ;  /* 0x0000007f00007812 */ /* 0x002fc400078ec0ff */
[----:B---3--:R-:W-:Y:S02]  /*0090*/  SHF.R.S32.HI R2, RZ, 0x18, R3 ;  /* 0x00000018ff027819 */ /* 0x008fe40000011403 */
[----:B------:R-:W-:Y:S02]  /*00a0*/  LEA R0, R3, R0, 0x7 ;  /* 0x0000000003007211 */ /* 0x000fe400078e38ff */
[----:B------:R-:W-:Y:S02]  /*00b0*/  SGXT R3, R2, 0x1 ;  /* 0x000000010203781a */ /* 0x000fe40000000200 */
[----:B------:R-:W-:Y:S02]  /*00c0*/  ISETP.GE.AND P0, PT, R0, 0x180, PT ;  /* 0x000001800000780c */ /* 0x000fe40003f06270 */
[----:B------:R-:W-:-:S04]  /*00d0*/  LEA.HI R3, R3, R0, RZ, 0x2 ;  /* 0x0000000003037211 */ /* 0x000fc800078f10ff */
[----:B------:R-:W-:-:S05]  /*00e0*/  SHF.R.S32.HI R3, RZ, 0x2, R3 ;  /* 0x00000002ff037819 */ /* 0x000fca0000011403 */
[----:B------:R-:W-:-:S05]  /*00f0*/  IMAD.HI R2, R3, 0x2aaaaaab, RZ ;  /* 0x2aaaaaab03027827 */ /* 0x000fca00078e02ff */
[----:B------:R-:W-:-:S04]  /*0100*/  SHF.R.U32.HI R5, RZ, 0x1f, R2 ;  /* 0x0000001fff057819 */ /* 0x000fc80000011602 */
[----:B------:R-:W-:Y:S02]  /*0110*/  LEA.HI R2, R2, R5, RZ, 0x1e ;  /* 0x0000000502027211 */ /* 0x000fe400078ff0ff */
[----:B------:R-:W1:Y:S03]  /*0120*/  LDC.64 R4, c[0x0][0x220] ;  /* 0x00008800ff047b82 */ /* 0x000e660000000a00 */
[----:B------:R-:W-:-:S04]  /*0130*/  IMAD R13, R2, -0x18, R3 ;  /* 0xffffffe8020d7824 */ /* 0x000fc800078e0203 */
[C---:B--2---:R-:W-:Y:S01]  /*0140*/  IMAD.WIDE R6, R13.reuse, 0x4, R6 ;  /* 0x000000040d067825 */ /* 0x044fe200078e0206 */
[----:B------:R-:W2:Y:S04]  /*0150*/  LDC.64 R2, c[0x0][0x218] ;  /* 0x00008600ff027b82 */ /* 0x000ea80000000a00 */
[----:B------:R4:W3:Y:S01]  /*0160*/  @!P0 LDG.E.EL R14, desc[UR4][R6.64] ;  /* 0x00000004060e8981 */ /* 0x0008e2000c2e1900 */
[----:B------:R-:W-:Y:S01]  /*0170*/  HFMA2.MMA R12, -RZ, RZ, 0, 0 ;  /* 0x00000000ff0c7435 */ /* 0x000fe200000001ff */
[----:B-1----:R-:W-:-:S04]  /*0180*/  IMAD.WIDE R4, R13, 0x4, R4 ;  /* 0x000000040d047825 */ /* 0x002fc800078e0204 */
[----:B--2---:R-:W-:Y:S01]  /*0190*/  IMAD.WIDE R2, R0, 0x4, R2 ;  /* 0x0000000400027825 */ /* 0x004fe200078e0202 */
[----:B------:R-:W2:Y:S03]  /*01a0*/  @!P0 LDG.E.EL R15, desc[UR4][R4.64] ;  /* 0x00000004040f8981 */ /* 0x000ea6000c2e1900 */
[C---:B----4-:R-:W-:Y:S01]  /*01b0*/  IMAD.WIDE R6, R13.reuse, 0x4, R8 ;  /* 0x000000040d067825 */ /* 0x050fe200078e0208 */
[----:B------:R1:W2:Y:S03]  /*01c0*/  @!P0 LDG.E R12, desc[UR4][R2.64] ;  /* 0x00000004020c8981 */ /* 0x0002a6000c1e1900 */
[----:B-----5:R-:W-:Y:S01]  /*01d0*/  IMAD.WIDE R8, R13, 0x4, R10 ;  /* 0x000000040d087825 */ /* 0x020fe200078e020a */
[----:B------:R-:W-:-:S06]  /*01e0*/  CS2R R10, SRZ ;  /* 0x00000000000a7805 */ /* 0x000fcc000001ff00 */
[----:B------:R-:W4:Y:S04]  /*01f0*/  @!P0 LDG.E.EL R10, desc[UR4][R6.64] ;  /* 0x00000004060a8981 */ /* 0x000f28000c2e1900 */
[----:B------:R-:W4:Y:S01]  /*0200*/  @!P0 LDG.E.EL R11, desc[UR4][R8.64] ;  /* 0x00000004080b8981 */ /* 0x000f22000c2e1900 */
[----:B-1----:R-:W-:Y:S01]  /*0210*/  MOV R2, 0x3e800000 ;  /* 0x3e80000000027802 */ /* 0x002fe20000000f00 */
[----:B---3--:R-:W-:-:S04]  /*0220*/  FADD R14, R14, 9.9999997473787516356e-06 ;  /* 0x3727c5ac0e0e7421 */ /* 0x008fc80000000000 */
[----:B------:R-:W1:Y:S02]  /*0230*/  MUFU.SQRT R13, R14 ;  /* 0x0000000e000d7308 */ /* 0x000e640000002000 */
[C---:B-1----:R-:W-:Y:S02]  /*0240*/  FSETP.GT.AND P1, PT, R13.reuse, 8.50705917302346158658e+37, PT ;  /* 0x7e8000000d00780b */ /* 0x042fe40003f24000 */
[----:B------:R-:W-:-:S11]  /*0250*/  FSETP.GEU.AND P2, PT, R13, 1.175494350822287508e-38, PT ;  /* 0x008000000d00780b */ /* 0x000fd60003f4e000 */
[----:B------:R-:W-:-:S04]  /*0260*/  @P1 FMUL R13, R13, 0.25 ;  /* 0x3e8000000d0d1820 */ /* 0x000fc80000400000 */
[----:B------:R-:W-:-:S06]  /*0270*/  @!P2 FMUL R13, R13, 16777216 ;  /* 0x4b8000000d0da820 */ /* 0x000fcc0000400000 */
[----:B------:R-:W1:Y:S01]  /*0280*/  MUFU.RCP R13, R13 ;  /* 0x0000000d000d7308 */ /* 0x000e620000001000 */
[----:B------:R-:W-:Y:S01]  /*0290*/  FSEL R2, R2, 1, P1 ;  /* 0x3f80000002027808 */ /* 0x000fe20000800000 */
[----:B--2---:R-:W-:-:S04]  /*02a0*/  FADD R12, -R15, R12 ;  /* 0x0000000c0f0c7221 */ /* 0x004fc80000000100 */
[----:B------:R-:W-:-:S04]  /*02b0*/  @!P2 FMUL R2, R2, 16777216 ;  /* 0x4b8000000202a820 */ /* 0x000fc80000400000 */
[----:B-1----:R-:W-:-:S04]  /*02c0*/  FMUL R3, R13, R2 ;  /* 0x000000020d037220 */ /* 0x002fc80000400000 */
[----:B------:R-:W-:Y:S02]  /*02d0*/  FMUL R12, R12, R3 ;  /* 0x000000030c0c7220 */ /* 0x000fe40000400000 */
[----:B------:R-:W1:Y:S02]  /*02e0*/  LDC.64 R2, c[0x0][0x210] ;  /* 0x00008400ff027b82 */ /* 0x000e640000000a00 */
[----:B----4-:R-:W-:-:S04]  /*02f0*/  FFMA R10, R12, R10, R11 ;  /* 0x0000000a0c0a7223 */ /* 0x010fc8000000000b */
[----:B------:R-:W-:-:S05]  /*0300*/  FADD R4, R10, 3 ;  /* 0x404000000a047421 */ /* 0x000fca0000000000 */
[----:B------:R-:W-:-:S04]  /*0310*/  FSETP.GTU.AND P1, PT, R4, RZ, PT ;  /* 0x000000ff0400720b */ /* 0x000fc80003f2c000 */
[----:B------:R-:W-:-:S04]  /*0320*/  FSEL R5, R4, RZ, P1 ;  /* 0x000000ff04057208 */ /* 0x000fc80000800000 */
[C---:B------:R-:W-:Y:S02]  /*0330*/  FSETP.GEU.AND P2, PT, R5.reuse, 6, PT ;  /* 0x40c000000500780b */ /* 0x040fe40003f4e000 */
[----:B------:R-:W-:Y:S01]  /*0340*/  FSETP.NAN.AND P1, PT, R5, R5, PT ;  /* 0x000000050500720b */ /* 0x000fe20003f28000 */
[----:B-1----:R-:W-:-:S10]  /*0350*/  IMAD.WIDE R2, R0, 0x4, R2 ;  /* 0x0000000400027825 */ /* 0x002fd400078e0202 */
[----:B------:R-:W-:-:S05]  /*0360*/  @P2 FSEL R5, R5, 6, P1 ;  /* 0x40c0000005052808 */ /* 0x000fca0000800000 */
[----:B------:R-:W-:Y:S01]  /*0370*/  FMUL R5, R10, R5 ;  /* 0x000000050a057220 */ /* 0x000fe20000400000 */
[----:B------:R-:W-:Y:S06]  /*0380*/  @P0 EXIT ;  /* 0x000000000000094d */ /* 0x000fec0003800000 */
[----:B------:R-:W-:-:S05]  /*0390*/  FMUL R5, R5, 0.16666667163372039795 ;  /* 0x3e2aaaab05057820 */ /* 0x000fca0000400000 */
[----:B------:R-:W-:Y:S01]  /*03a0*/  STG.E desc[UR4][R2.64], R5 ;  /* 0x0000000502007986 */ /* 0x000fe2000c101904 */
[----:B------:R-:W-:Y:S05]  /*03b0*/  EXIT ;  /* 0x000000000000794d */ /* 0x000fea0003800000 */
.L_x_0:
[----:B------:R-:W-:-:S00]  /*03c0*/  BRA `(.L_x_0) ;  /* 0xfffffffc00fc7947 */ /* 0x000fc0000383ffff */
[----:B------:R-:W-:-:S00]  /*03d0*/  NOP ;  /* 0x0000000000007918 */ /* 0x000fc00000000000 */
        /* <DEDUP_REMOVED lines=10> */
.L_x_1:


//--------------------- .nv.global.init           --------------------------
	.section	.nv.global.init,"aw",@progbits
.nv.global.init:
	.type		_$_str,@object
	.size		_$_str,(_$_str_$_2 - _$_str)
_$_str:
        /*0000*/ 	.byte	0x5f, 0x5f, 0x43, 0x55, 0x44, 0x41, 0x5f, 0x46, 0x54, 0x5a, 0x00
	.type		_$_str_$_2,@object
	.size		_$_str_$_2,(.L_1 - _$_str_$_2)
_$_str_$_2:
        /*000b*/ 	.byte	0x5f, 0x5f, 0x43, 0x55, 0x44, 0x41, 0x5f, 0x50, 0x52, 0x45, 0x43, 0x5f, 0x53, 0x51, 0x52, 0x54
        /*001b*/ 	.byte	0x00
.L_1:


//--------------------- .nv.constant0.triton_poi_fused__native_batch_norm_legit_no_training_add_div_hardtanh_mul_0 --------------------------
	.section	.nv.constant0.triton_poi_fused__native_batch_norm_legit_no_training_add_div_hardtanh_mul_0,"a",@progbits
	.sectionflags	@""
	.align	4
.nv.constant0.triton_poi_fused__native_batch_norm_legit_no_training_add_div_hardtanh_mul_0:
	.zero		580
